//
// Generated by NVIDIA NVVM Compiler
//
// Compiler Build ID: CL-36424714
// Cuda compilation tools, release 13.0, V13.0.88
// Based on NVVM 20.0.0
//

.version 9.0
.target sm_100
.address_size 64

	// .globl	_Z17test_thread_blockv
.extern .func  (.param .b32 func_retval0) vprintf
(
	.param .b64 vprintf_param_0,
	.param .b64 vprintf_param_1
)
;
.global .align 1 .b8 $str[42] = {82, 97, 110, 107, 32, 37, 100, 44, 32, 83, 105, 122, 101, 32, 37, 100, 44, 32, 84, 73, 68, 46, 120, 32, 61, 32, 37, 100, 44, 32, 66, 73, 68, 46, 120, 32, 61, 32, 37, 100, 10};

.visible .entry _Z17test_thread_blockv()
{
	.local .align 16 .b8 	__local_depot0[16];
	.reg .b64 	%SP;
	.reg .b64 	%SPL;
	.reg .pred 	%p<4>;
	.reg .b32 	%r<15>;
	.reg .b64 	%rd<5>;

	mov.u64 	%SPL, __local_depot0;
	cvta.local.u64 	%SP, %SPL;
	barrier.sync 	0;
	mov.u32 	%r1, %tid.x;
	setp.gt.u32 	%p1, %r1, 4;
	mov.u32 	%r2, %ctaid.x;
	setp.ne.s32 	%p2, %r2, 1;
	or.pred  	%p3, %p1, %p2;
	@%p3 bra 	$L__BB0_2;
	add.u64 	%rd1, %SP, 0;
	add.u64 	%rd2, %SPL, 0;
	mov.u32 	%r3, %ntid.x;
	mov.u32 	%r4, %ntid.y;
	mul.lo.s32 	%r5, %r3, %r4;
	mov.u32 	%r6, %ntid.z;
	mul.lo.s32 	%r7, %r5, %r6;
	mov.u32 	%r8, %tid.y;
	mov.u32 	%r9, %tid.z;
	mad.lo.s32 	%r10, %r9, %r4, %r8;
	mad.lo.s32 	%r11, %r10, %r3, %r1;
	mov.b32 	%r12, 1;
	st.local.v4.u32 	[%rd2], {%r11, %r7, %r1, %r12};
	mov.u64 	%rd3, $str;
	cvta.global.u64 	%rd4, %rd3;
	{ // callseq 0, 0
	.param .b64 param0;
	st.param.b64 	[param0], %rd4;
	.param .b64 param1;
	st.param.b64 	[param1], %rd1;
	.param .b32 retval0;
	call.uni (retval0), 
	vprintf, 
	(
	param0, 
	param1
	);
	ld.param.b32 	%r13, [retval0];
	} // callseq 0
$L__BB0_2:
	ret;

}
	// .globl	_Z9test_gridv
.visible .entry _Z9test_gridv()
{
	.local .align 16 .b8 	__local_depot1[16];
	.reg .b64 	%SP;
	.reg .b64 	%SPL;
	.reg .pred 	%p<8>;
	.reg .b32 	%r<47>;
	.reg .b64 	%rd<13>;

	mov.u64 	%SPL, __local_depot1;
	cvta.local.u64 	%SP, %SPL;
	// begin inline asm
	mov.u32 %r5, %envreg2;
	// end inline asm
	cvt.u64.u32 	%rd4, %r5;
	// begin inline asm
	mov.u32 %r6, %envreg1;
	// end inline asm
	cvt.u64.u32 	%rd5, %r6;
	shl.b64 	%rd6, %rd5, 32;
	or.b64  	%rd1, %rd6, %rd4;
	setp.ne.s64 	%p1, %rd1, 0;
	@%p1 bra 	$L__BB1_2;
	// begin inline asm
	trap;
	// end inline asm
$L__BB1_2:
	barrier.sync 	0;
	mov.u32 	%r1, %tid.x;
	mov.u32 	%r2, %tid.y;
	add.s32 	%r7, %r1, %r2;
	mov.u32 	%r3, %tid.z;
	or.b32  	%r8, %r7, %r3;
	setp.ne.s32 	%p2, %r8, 0;
	@%p2 bra 	$L__BB1_5;
	add.s64 	%rd7, %rd1, 4;
	mov.u32 	%r11, %nctaid.x;
	mov.u32 	%r12, %nctaid.y;
	mul.lo.s32 	%r13, %r11, %r12;
	mov.u32 	%r14, %nctaid.z;
	mul.lo.s32 	%r15, %r13, %r14;
	mov.u32 	%r16, %ctaid.x;
	mov.u32 	%r17, %ctaid.y;
	add.s32 	%r18, %r16, %r17;
	mov.u32 	%r19, %ctaid.z;
	neg.s32 	%r20, %r19;
	setp.eq.s32 	%p3, %r18, %r20;
	sub.s32 	%r21, -2147483647, %r15;
	selp.b32 	%r10, %r21, 1, %p3;
	// begin inline asm
	atom.add.release.gpu.u32 %r9,[%rd7],%r10;
	// end inline asm
$L__BB1_4:
	// begin inline asm
	ld.acquire.gpu.u32 %r22,[%rd7];
	// end inline asm
	xor.b32  	%r23, %r22, %r9;
	setp.gt.s32 	%p4, %r23, -1;
	@%p4 bra 	$L__BB1_4;
$L__BB1_5:
	barrier.sync 	0;
	setp.gt.u32 	%p5, %r1, 4;
	mov.u32 	%r24, %ctaid.x;
	setp.ne.s32 	%p6, %r24, 1;
	or.pred  	%p7, %p5, %p6;
	@%p7 bra 	$L__BB1_7;
	mov.u32 	%r25, %nctaid.x;
	mov.u32 	%r26, %nctaid.y;
	mov.u32 	%r27, %nctaid.z;
	mul.lo.s32 	%r28, %r26, %r27;
	mul.lo.s32 	%r29, %r28, %r25;
	mov.u32 	%r30, %ntid.x;
	mov.u32 	%r31, %ntid.y;
	mul.lo.s32 	%r32, %r30, %r31;
	mov.u32 	%r33, %ntid.z;
	mul.lo.s32 	%r34, %r32, %r33;
	mul.lo.s32 	%r35, %r29, %r34;
	mov.u32 	%r36, %ctaid.y;
	mov.u32 	%r37, %ctaid.z;
	mad.lo.s32 	%r38, %r37, %r26, %r36;
	mul.lo.s32 	%r39, %r38, %r25;
	mad.lo.s32 	%r40, %r34, %r39, %r34;
	mad.lo.s32 	%r41, %r3, %r31, %r2;
	mad.lo.s32 	%r42, %r41, %r30, %r1;
	add.s32 	%r43, %r42, %r40;
	add.u64 	%rd9, %SP, 0;
	add.u64 	%rd10, %SPL, 0;
	mov.b32 	%r44, 1;
	st.local.v4.u32 	[%rd10], {%r43, %r35, %r1, %r44};
	mov.u64 	%rd11, $str;
	cvta.global.u64 	%rd12, %rd11;
	{ // callseq 1, 0
	.param .b64 param0;
	st.param.b64 	[param0], %rd12;
	.param .b64 param1;
	st.param.b64 	[param1], %rd9;
	.param .b32 retval0;
	call.uni (retval0), 
	vprintf, 
	(
	param0, 
	param1
	);
	ld.param.b32 	%r45, [retval0];
	} // callseq 1
$L__BB1_7:
	ret;

}


// ===== COMPILED SASS (sm_100) =====

	.target	sm_100

	.elftype	@"ET_EXEC"


//--------------------- .note.nv.tkinfo           --------------------------
	.section	.note.nv.tkinfo,"",@"SHT_NOTE"
	.sectionflags	@"SHF_NOTE_NV_TKINFO"
	.tkinfo
        /*0018*/ 	.word	0x00000002
        /*0030*/ 	.string	""
        /*0030*/ 	.string	"ptxas"
        /*0030*/ 	.string	"Cuda compilation tools, release 13.0, V13.0.88"
        /*0030*/ 	.string	"Build cuda_13.0.r13.0/compiler.36424714_0"
        /*0030*/ 	.string	"-arch sm_100 -m 64 "



//--------------------- .note.nv.cuinfo           --------------------------
	.section	.note.nv.cuinfo,"",@"SHT_NOTE"
	.sectionflags	@"SHF_NOTE_NV_CUINFO"
        /*0018*/ 	.short	0x0002
        /*001a*/ 	.short	0x0064
        /*001c*/ 	.short	0x0082
	.zero		2


//--------------------- .nv.info                  --------------------------
	.section	.nv.info,"",@"SHT_CUDA_INFO"
	.align	4


	//----- nvinfo : EIATTR_REGCOUNT
	.align		4
        /*0000*/ 	.byte	0x04, 0x2f
        /*0002*/ 	.short	(.L_2 - .L_1)
	.align		4
.L_1:
        /*0004*/ 	.word	index@(_Z17test_thread_blockv)
        /*0008*/ 	.word	0x00000018


	//----- nvinfo : EIATTR_FRAME_SIZE
	.align		4
.L_2:
        /*000c*/ 	.byte	0x04, 0x11
        /*000e*/ 	.short	(.L_4 - .L_3)
	.align		4
.L_3:
        /*0010*/ 	.word	index@(_Z17test_thread_blockv)
        /*0014*/ 	.word	0x00000010


	//----- nvinfo : EIATTR_REGCOUNT
	.align		4
.L_4:
        /*0018*/ 	.byte	0x04, 0x2f
        /*001a*/ 	.short	(.L_6 - .L_5)
	.align		4
.L_5:
        /*001c*/ 	.word	index@(_Z9test_gridv)
        /*0020*/ 	.word	0x00000018


	//----- nvinfo : EIATTR_FRAME_SIZE
	.align		4
.L_6:
        /*0024*/ 	.byte	0x04, 0x11
        /*0026*/ 	.short	(.L_8 - .L_7)
	.align		4
.L_7:
        /*0028*/ 	.word	index@(_Z9test_gridv)
        /*002c*/ 	.word	0x00000010


	//----- nvinfo : EIATTR_MIN_STACK_SIZE
	.align		4
.L_8:
        /*0030*/ 	.byte	0x04, 0x12
        /*0032*/ 	.short	(.L_10 - .L_9)
	.align		4
.L_9:
        /*0034*/ 	.word	index@(_Z9test_gridv)
        /*0038*/ 	.word	0x00000010


	//----- nvinfo : EIATTR_MIN_STACK_SIZE
	.align		4
.L_10:
        /*003c*/ 	.byte	0x04, 0x12
        /*003e*/ 	.short	(.L_12 - .L_11)
	.align		4
.L_11:
        /*0040*/ 	.word	index@(_Z17test_thread_blockv)
        /*0044*/ 	.word	0x00000010
.L_12:


//--------------------- .nv.compat                --------------------------
	.section	.nv.compat,"",@"SHT_CUDA_COMPAT_INFO"
	.align	4
        /*0000*/ 	.byte	0x02, 0x09, 0x00, 0x00, 0x02, 0x02, 0x01, 0x00, 0x02, 0x05, 0x05, 0x00, 0x03, 0x07, 0x01, 0x01
        /*0010*/ 	.byte	0x02, 0x03, 0x00, 0x00, 0x02, 0x06, 0x01, 0x00, 0x04, 0x0b, 0x08, 0x00, 0x09, 0x00, 0x00, 0x00
        /*0020*/ 	.byte	0x00, 0x00, 0x00, 0x00


//--------------------- .nv.info._Z9test_gridv    --------------------------
	.section	.nv.info._Z9test_gridv,"",@"SHT_CUDA_INFO"
	.sectionflags	@""
	.align	4


	//----- nvinfo : EIATTR_CUDA_API_VERSION
	.align		4
        /*0000*/ 	.byte	0x04, 0x37
        /*0002*/ 	.short	(.L_14 - .L_13)
.L_13:
        /*0004*/ 	.word	0x00000082


	//----- nvinfo : EIATTR_SPARSE_MMA_MASK
	.align		4
.L_14:
        /*0008*/ 	.byte	0x03, 0x50
        /*000a*/ 	.short	0x0000


	//----- nvinfo : EIATTR_MAXREG_COUNT
	.align		4
        /*000c*/ 	.byte	0x03, 0x1b
        /*000e*/ 	.short	0x00ff


	//----- nvinfo : EIATTR_NUM_BARRIERS
	.align		4
        /*0010*/ 	.byte	0x02, 0x4c
        /*0012*/ 	.byte	0x01
	.zero		1


	//----- nvinfo : EIATTR_EXTERNS
	.align		4
        /*0014*/ 	.byte	0x04, 0x0f
        /*0016*/ 	.short	(.L_16 - .L_15)


	//   ....[0]....
	.align		4
.L_15:
        /*0018*/ 	.word	index@(vprintf)


	//----- nvinfo : EIATTR_MERCURY_ISA_VERSION
	.align		4
.L_16:
        /*001c*/ 	.byte	0x03, 0x5f
        /*001e*/ 	.short	0x0101


	//----- nvinfo : EIATTR_INT_WARP_WIDE_INSTR_OFFSETS
	.align		4
        /*0020*/ 	.byte	0x04, 0x31
        /*0022*/ 	.short	(.L_18 - .L_17)


	//   ....[0]....
.L_17:
        /*0024*/ 	.word	0x000001e0


	//   ....[1]....
        /*0028*/ 	.word	0x000003f0


	//----- nvinfo : EIATTR_COOP_GROUP_MASK_REGIDS
	.align		4
.L_18:
        /*002c*/ 	.byte	0x04, 0x29
        /*002e*/ 	.short	(.L_20 - .L_19)


	//   ....[0]....
.L_19:
        /*0030*/ 	.word	0xffffffff


	//   ....[1]....
        /*0034*/ 	.word	0xffffffff


	//   ....[2]....
        /*0038*/ 	.word	0x0500000f


	//----- nvinfo : EIATTR_COOP_GROUP_INSTR_OFFSETS
	.align		4
.L_20:
        /*003c*/ 	.byte	0x04, 0x28
        /*003e*/ 	.short	(.L_22 - .L_21)


	//   ....[0]....
.L_21:
        /*0040*/ 	.word	0x00000160


	//   ....[1]....
        /*0044*/ 	.word	0x000004c0


	//   ....[2]....
        /*0048*/ 	.word	0x00000740


	//----- nvinfo : EIATTR_VRC_CTA_INIT_COUNT
	.align		4
.L_22:
        /*004c*/ 	.byte	0x02, 0x4a
	.zero		1
	.zero		1


	//----- nvinfo : EIATTR_SYSCALL_OFFSETS
	.align		4
        /*0050*/ 	.byte	0x04, 0x46
        /*0052*/ 	.short	(.L_24 - .L_23)


	//   ....[0]....
.L_23:
        /*0054*/ 	.word	0x000006b0


	//----- nvinfo : EIATTR_EXIT_INSTR_OFFSETS
	.align		4
.L_24:
        /*0058*/ 	.byte	0x04, 0x1c
        /*005a*/ 	.short	(.L_26 - .L_25)


	//   ....[0]....
.L_25:
        /*005c*/ 	.word	0x00000500


	//   ....[1]....
        /*0060*/ 	.word	0x000006c0


	//----- nvinfo : EIATTR_CRS_STACK_SIZE
	.align		4
.L_26:
        /*0064*/ 	.byte	0x04, 0x1e
        /*0066*/ 	.short	(.L_28 - .L_27)
.L_27:
        /*0068*/ 	.word	0x00000000


	//----- nvinfo : EIATTR_SW_WAR
	.align		4
.L_28:
        /*006c*/ 	.byte	0x04, 0x36
        /*006e*/ 	.short	(.L_30 - .L_29)
.L_29:
        /*0070*/ 	.word	0x00000008
.L_30:


//--------------------- .nv.info._Z17test_thread_blockv --------------------------
	.section	.nv.info._Z17test_thread_blockv,"",@"SHT_CUDA_INFO"
	.sectionflags	@""
	.align	4


	//----- nvinfo : EIATTR_CUDA_API_VERSION
	.align		4
        /*0000*/ 	.byte	0x04, 0x37
        /*0002*/ 	.short	(.L_32 - .L_31)
.L_31:
        /*0004*/ 	.word	0x00000082


	//----- nvinfo : EIATTR_SPARSE_MMA_MASK
	.align		4
.L_32:
        /*0008*/ 	.byte	0x03, 0x50
        /*000a*/ 	.short	0x0000


	//----- nvinfo : EIATTR_MAXREG_COUNT
	.align		4
        /*000c*/ 	.byte	0x03, 0x1b
        /*000e*/ 	.short	0x00ff


	//----- nvinfo : EIATTR_NUM_BARRIERS
	.align		4
        /*0010*/ 	.byte	0x02, 0x4c
        /*0012*/ 	.byte	0x01
	.zero		1


	//----- nvinfo : EIATTR_EXTERNS
	.align		4
        /*0014*/ 	.byte	0x04, 0x0f
        /*0016*/ 	.short	(.L_34 - .L_33)


	//   ....[0]....
	.align		4
.L_33:
        /*0018*/ 	.word	index@(vprintf)


	//----- nvinfo : EIATTR_MERCURY_ISA_VERSION
	.align		4
.L_34:
        /*001c*/ 	.byte	0x03, 0x5f
        /*001e*/ 	.short	0x0101


	//----- nvinfo : EIATTR_COOP_GROUP_MASK_REGIDS
	.align		4
        /*0020*/ 	.byte	0x04, 0x29
        /*0022*/ 	.short	(.L_36 - .L_35)


	//   ....[0]....
.L_35:
        /*0024*/ 	.word	0xffffffff


	//----- nvinfo : EIATTR_COOP_GROUP_INSTR_OFFSETS
	.align		4
.L_36:
        /*0028*/ 	.byte	0x04, 0x28
        /*002a*/ 	.short	(.L_38 - .L_37)


	//   ....[0]....
.L_37:
        /*002c*/ 	.word	0x00000060


	//----- nvinfo : EIATTR_VRC_CTA_INIT_COUNT
	.align		4
.L_38:
        /*0030*/ 	.byte	0x02, 0x4a
	.zero		1
	.zero		1


	//----- nvinfo : EIATTR_SYSCALL_OFFSETS
	.align		4
        /*0034*/ 	.byte	0x04, 0x46
        /*0036*/ 	.short	(.L_40 - .L_39)


	//   ....[0]....
.L_39:
        /*0038*/ 	.word	0x000001d0


	//----- nvinfo : EIATTR_EXIT_INSTR_OFFSETS
	.align		4
.L_40:
        /*003c*/ 	.byte	0x04, 0x1c
        /*003e*/ 	.short	(.L_42 - .L_41)


	//   ....[0]....
.L_41:
        /*0040*/ 	.word	0x000000b0


	//   ....[1]....
        /*0044*/ 	.word	0x000001e0


	//----- nvinfo : EIATTR_CRS_STACK_SIZE
	.align		4
.L_42:
        /*0048*/ 	.byte	0x04, 0x1e
        /*004a*/ 	.short	(.L_44 - .L_43)
.L_43:
        /*004c*/ 	.word	0x00000000


	//----- nvinfo : EIATTR_SW_WAR
	.align		4
.L_44:
        /*0050*/ 	.byte	0x04, 0x36
        /*0052*/ 	.short	(.L_46 - .L_45)
.L_45:
        /*0054*/ 	.word	0x00000008
.L_46:


//--------------------- .nv.callgraph             --------------------------
	.section	.nv.callgraph,"",@"SHT_CUDA_CALLGRAPH"
	.align	4
	.sectionentsize	8
	.align		4
        /*0000*/ 	.word	0x00000000
	.align		4
        /*0004*/ 	.word	0xffffffff
	.align		4
        /*0008*/ 	.word	index@(_Z9test_gridv)
	.align		4
        /*000c*/ 	.word	index@(vprintf)
	.align		4
        /*0010*/ 	.word	index@(_Z17test_thread_blockv)
	.align		4
        /*0014*/ 	.word	index@(vprintf)
	.align		4
        /*0018*/ 	.word	0x00000000
	.align		4
        /*001c*/ 	.word	0xfffffffe
	.align		4
        /*0020*/ 	.word	0x00000000
	.align		4
        /*0024*/ 	.word	0xfffffffd
	.align		4
        /*0028*/ 	.word	0x00000000
	.align		4
        /*002c*/ 	.word	0xfffffffc


//--------------------- .nv.constant4             --------------------------
	.section	.nv.constant4,"a",@progbits
	.align	8
	.align		8
.nv.constant4:
        /*0000*/ 	.dword	vprintf
	.align		8
        /*0008*/ 	.dword	$str


//--------------------- .text._Z9test_gridv       --------------------------
	.section	.text._Z9test_gridv,"ax",@progbits
	.align	128
        .global         _Z9test_gridv
        .type           _Z9test_gridv,@function
        .size           _Z9test_gridv,(.L_x_12 - _Z9test_gridv)
        .other          _Z9test_gridv,@"STO_CUDA_ENTRY STV_DEFAULT"
_Z9test_gridv:
.text._Z9test_gridv:
[----:B------:R-:W0:Y:S01]  /*0000*/  LDC R1, c[0x0][0x37c] ;  /* 0x0000df00ff017b82 */ /* 0x000e220000000800 */
[----:B------:R-:W-:-:S05]  /*0010*/  CS2R.32 R7, SR_CgaSize ;  /* 0x0000000000077805 */ /* 0x000fca0000008a00 */
[----:B------:R-:W-:-:S05]  /*0020*/  IMAD R7, R7, -0xa0, RZ ;  /* 0xffffff6007077824 */ /* 0x000fca00078e02ff */
[----:B------:R-:W-:-:S14]  /*0030*/  R2UR UR36, R7 ;  /* 0x00000000072472ca */ /* 0x000fdc00000e0000 */
[----:B------:R-:W1:Y:S01]  /*0040*/  LDCU UR36, c[0x0][UR36+0x258] ;  /* 0x00004b00242477ac */ /* 0x000e620008000800 */
[----:B0-----:R-:W-:Y:S01]  /*0050*/  VIADD R1, R1, 0xfffffff0 ;  /* 0xfffffff001017836 */ /* 0x001fe20000000000 */
[----:B------:R-:W-:-:S05]  /*0060*/  CS2R.32 R7, SR_CgaSize ;  /* 0x0000000000077805 */ /* 0x000fca0000008a00 */
[----:B------:R-:W-:-:S05]  /*0070*/  IMAD R7, R7, -0xa0, RZ ;  /* 0xffffff6007077824 */ /* 0x000fca00078e02ff */
[----:B------:R-:W-:-:S14]  /*0080*/  R2UR UR37, R7 ;  /* 0x00000000072572ca */ /* 0x000fdc00000e0000 */
[----:B------:R-:W0:Y:S01]  /*0090*/  LDCU UR37, c[0x0][UR37+0x254] ;  /* 0x00004a80252577ac */ /* 0x000e220008000800 */
[----:B------:R-:W2:Y:S01]  /*00a0*/  LDCU UR4, c[0x0][0x2f8] ;  /* 0x00005f00ff0477ac */ /* 0x000ea20008000800 */
[----:B------:R-:W3:Y:S01]  /*00b0*/  LDCU UR5, c[0x0][0x2fc] ;  /* 0x00005f80ff0577ac */ /* 0x000ee20008000800 */
[----:B-1----:R-:W-:-:S04]  /*00c0*/  UISETP.NE.U32.AND UP0, UPT, UR36, URZ, UPT ;  /* 0x000000ff2400728c */ /* 0x002fc8000bf05070 */
[----:B0-----:R-:W-:Y:S01]  /*00d0*/  UISETP.NE.AND.EX UP0, UPT, UR37, URZ, UPT, UP0 ;  /* 0x000000ff2500728c */ /* 0x001fe2000bf05300 */
[----:B--2---:R-:W-:-:S05]  /*00e0*/  IADD3 R6, P0, PT, R1, UR4, RZ ;  /* 0x0000000401067c10 */ /* 0x004fca000ff1e0ff */
[----:B---3--:R-:W-:-:S03]  /*00f0*/  IMAD.X R7, RZ, RZ, UR5, P0 ;  /* 0x00000005ff077e24 */ /* 0x008fc600080e06ff */
[----:B------:R-:W-:Y:S05]  /*0100*/  BRA.U UP0, `(.L_x_0) ;  /* 0x0000000100047547 */ /* 0x000fea000b800000 */
[----:B------:R-:W-:Y:S05]  /*0110*/  BPT.TRAP 0x1 ;  /* 0x000000040000795c */ /* 0x000fea0000300000 */
.L_x_0:
[----:B------:R-:W0:Y:S01]  /*0120*/  S2R R5, SR_TID.Y ;  /* 0x0000000000057919 */ /* 0x000e220000002200 */
[----:B------:R-:W-:Y:S01]  /*0130*/  BSSY B0, `(.L_x_1) ;  /* 0x0000036000007945 */ /* 0x000fe20003800000 */
[----:B------:R-:W0:Y:S01]  /*0140*/  S2R R10, SR_TID.X ;  /* 0x00000000000a7919 */ /* 0x000e220000002100 */
[----:B------:R-:W1:Y:S01]  /*0150*/  S2R R0, SR_TID.Z ;  /* 0x0000000000007919 */ /* 0x000e620000002300 */
[----:B------:R-:W-:Y:S01]  /*0160*/  BAR.SYNC.DEFER_BLOCKING 0x0 ;  /* 0x0000000000007b1d */ /* 0x000fe20000010000 */
[----:B0-----:R-:W-:-:S04]  /*0170*/  IADD3 R3, PT, PT, R10, R5, RZ ;  /* 0x000000050a037210 */ /* 0x001fc80007ffe0ff */
[----:B-1----:R-:W-:-:S13]  /*0180*/  LOP3.LUT P0, RZ, R3, R0, RZ, 0xfc, !PT ;  /* 0x0000000003ff7212 */ /* 0x002fda000780fcff */
[----:B------:R-:W-:Y:S05]  /*0190*/  @P0 BRA `(.L_x_2) ;  /* 0x0000000000bc0947 */ /* 0x000fea0003800000 */
[----:B------:R-:W0:Y:S01]  /*01a0*/  S2R R3, SR_LANEID ;  /* 0x0000000000037919 */ /* 0x000e220000000000 */
[----:B------:R-:W1:Y:S01]  /*01b0*/  LDCU UR4, c[0x0][0x370] ;  /* 0x00006e00ff0477ac */ /* 0x000e620008000800 */
[----:B------:R-:W-:Y:S01]  /*01c0*/  S2UR UR7, SR_CTAID.X ;  /* 0x00000000000779c3 */ /* 0x000fe20000002500 */
[----:B------:R-:W-:Y:S01]  /*01d0*/  IMAD.U32 R2, RZ, RZ, UR36 ;  /* 0x00000024ff027e24 */ /* 0x000fe2000f8e00ff */
[----:B------:R-:W-:Y:S01]  /*01e0*/  VOTEU.ANY UR11, UPT, PT ;  /* 0x00000000000b7886 */ /* 0x000fe200038e0100 */
[----:B------:R-:W2:Y:S01]  /*01f0*/  LDCU UR5, c[0x0][0x374] ;  /* 0x00006e80ff0577ac */ /* 0x000ea20008000800 */
[----:B------:R-:W0:Y:S04]  /*0200*/  FLO.U32 R8, UR11 ;  /* 0x0000000b00087d00 */ /* 0x000e2800080e0000 */
[----:B------:R-:W3:Y:S01]  /*0210*/  S2UR UR8, SR_CTAID.Y ;  /* 0x00000000000879c3 */ /* 0x000ee20000002600 */
[----:B------:R-:W4:Y:S03]  /*0220*/  LDCU UR6, c[0x0][0x378] ;  /* 0x00006f00ff0677ac */ /* 0x000f260008000800 */
[----:B------:R-:W5:Y:S04]  /*0230*/  POPC R4, UR11 ;  /* 0x0000000b00047d09 */ /* 0x000f680008000000 */
[----:B------:R-:W4:Y:S01]  /*0240*/  S2UR UR9, SR_CTAID.Z ;  /* 0x00000000000979c3 */ /* 0x000f220000002700 */
[----:B-1----:R-:W-:-:S07]  /*0250*/  UIADD3 UR10, UPT, UPT, URZ, -UR4, URZ ;  /* 0x80000004ff0a7290 */ /* 0x002fce000fffe0ff */
[----:B------:R-:W1:Y:S01]  /*0260*/  LDC.64 R12, c[0x0][0x358] ;  /* 0x0000d600ff0c7b82 */ /* 0x000e620000000a00 */
[----:B0-----:R-:W-:Y:S01]  /*0270*/  ISETP.EQ.U32.AND P0, PT, R8, R3, PT ;  /* 0x000000030800720c */ /* 0x001fe20003f02070 */
[----:B------:R-:W-:Y:S01]  /*0280*/  IMAD.U32 R3, RZ, RZ, UR37 ;  /* 0x00000025ff037e24 */ /* 0x000fe2000f8e00ff */
[----:B---3--:R-:W-:-:S03]  /*0290*/  UIADD3 UR4, UPT, UPT, UR7, UR8, URZ ;  /* 0x0000000807047290 */ /* 0x008fc6000fffe0ff */
[----:B------:R-:W-:Y:S02]  /*02a0*/  UMOV UR7, UR10 ;  /* 0x0000000a00077c82 */ /* 0x000fe40008000000 */
[----:B--2---:R-:W-:Y:S02]  /*02b0*/  UIMAD UR5, UR7, UR5, URZ ;  /* 0x00000005070572a4 */ /* 0x004fe4000f8e02ff */
[----:B----4-:R-:W-:-:S04]  /*02c0*/  UIADD3 UR9, UPT, UPT, -UR9, URZ, URZ ;  /* 0x000000ff09097290 */ /* 0x010fc8000fffe1ff */
[----:B------:R-:W-:Y:S02]  /*02d0*/  UISETP.NE.AND UP0, UPT, UR4, UR9, UPT ;  /* 0x000000090400728c */ /* 0x000fe4000bf05270 */
[----:B------:R-:W-:Y:S01]  /*02e0*/  UIMAD UR4, UR6, UR5, -0x7fffffff ;  /* 0x80000001060474a4 */ /* 0x000fe2000f8e0205 */
[----:B-1----:R-:W-:Y:S02]  /*02f0*/  @P0 R2UR UR6, R12 ;  /* 0x000000000c0602ca */ /* 0x002fe400000e0000 */
[----:B------:R-:W-:Y:S01]  /*0300*/  @P0 R2UR UR7, R13 ;  /* 0x000000000d0702ca */ /* 0x000fe200000e0000 */
[----:B------:R-:W-:-:S06]  /*0310*/  USEL UR4, UR4, 0x1, !UP0 ;  /* 0x0000000104047887 */ /* 0x000fcc000c000000 */
[----:B-----5:R-:W-:Y:S01]  /*0320*/  IMAD R9, R4, UR4, RZ ;  /* 0x0000000404097c24 */ /* 0x020fe2000f8e02ff */
[----:B------:R-:W-:Y:S01]  /*0330*/  @!PT LDS RZ, [RZ] ;  /* 0x00000000fffff984 */ /* 0x000fe20000000800 */
[----:B------:R-:W-:Y:S01]  /*0340*/  @!PT LDS RZ, [RZ] ;  /* 0x00000000fffff984 */ /* 0x000fe20000000800 */
[----:B------:R-:W-:Y:S01]  /*0350*/  @!PT LDS RZ, [RZ] ;  /* 0x00000000fffff984 */ /* 0x000fe20000000800 */
[----:B------:R-:W-:Y:S01]  /*0360*/  @!PT LDS RZ, [RZ] ;  /* 0x00000000fffff984 */ /* 0x000fe20000000800 */
[----:B------:R-:W-:-:S00]  /*0370*/  @P0 MEMBAR.ALL.CTA ;  /* 0x0000000000000992 */ /* 0x000fc00000008000 */
[----:B------:R-:W-:Y:S06]  /*0380*/  @P0 MEMBAR.ALL.GPU ;  /* 0x0000000000000992 */ /* 0x000fec000000a000 */
[----:B------:R-:W-:-:S00]  /*0390*/  @P0 ERRBAR ;  /* 0x00000000000009ab */ /* 0x000fc00000000000 */
[----:B------:R-:W-:Y:S06]  /*03a0*/  @P0 CGAERRBAR ;  /* 0x00000000000005ab */ /* 0x000fec0000000000 */
[----:B------:R-:W2:Y:S01]  /*03b0*/  @P0 ATOM.E.ADD.STRONG.GPU PT, R9, desc[UR6][R2.64+0x4], R9 ;  /* 0x800004090209098a */ /* 0x000ea200081ef106 */
[----:B------:R-:W0:Y:S02]  /*03c0*/  S2R R11, SR_LTMASK ;  /* 0x00000000000b7919 */ /* 0x000e240000003900 */
[----:B0-----:R-:W-:-:S06]  /*03d0*/  LOP3.LUT R11, R11, UR11, RZ, 0xc0, !PT ;  /* 0x0000000b0b0b7c12 */ /* 0x001fcc000f8ec0ff */
[----:B------:R-:W0:Y:S01]  /*03e0*/  POPC R11, R11 ;  /* 0x0000000b000b7309 */ /* 0x000e220000000000 */
[----:B--2---:R-:W0:Y:S02]  /*03f0*/  SHFL.IDX PT, R4, R9, R8, 0x1f ;  /* 0x00001f0809047589 */ /* 0x004e2400000e0000 */
[----:B0-----:R-:W-:-:S07]  /*0400*/  IMAD R4, R11, UR4, R4 ;  /* 0x000000040b047c24 */ /* 0x001fce000f8e0204 */
.L_x_3:
[----:B------:R-:W-:Y:S05]  /*0410*/  YIELD ;  /* 0x0000000000007946 */ /* 0x000fea0003800000 */
[----:B------:R-:W-:Y:S02]  /*0420*/  R2UR UR4, R12 ;  /* 0x000000000c0472ca */ /* 0x000fe400000e0000 */
[----:B------:R-:W-:-:S13]  /*0430*/  R2UR UR5, R13 ;  /* 0x000000000d0572ca */ /* 0x000fda00000e0000 */
[----:B------:R-:W2:Y:S04]  /*0440*/  LD.E.STRONG.GPU R9, desc[UR4][R2.64+0x4] ;  /* 0x0000040402097980 */ /* 0x000ea8000c10f900 */
[----:B--2---:R-:W-:Y:S01]  /*0450*/  CCTL.IVALL ;  /* 0x00000000ff00798f */ /* 0x004fe20002000000 */
[----:B------:R-:W-:-:S04]  /*0460*/  LOP3.LUT R9, R9, R4, RZ, 0x3c, !PT ;  /* 0x0000000409097212 */ /* 0x000fc800078e3cff */
[----:B------:R-:W-:-:S13]  /*0470*/  ISETP.GT.AND P0, PT, R9, -0x1, PT ;  /* 0xffffffff0900780c */ /* 0x000fda0003f04270 */
[----:B------:R-:W-:Y:S05]  /*0480*/  @P0 BRA `(.L_x_3) ;  /* 0xfffffffc00e00947 */ /* 0x000fea000383ffff */
.L_x_2:
[----:B------:R-:W-:Y:S05]  /*0490*/  BSYNC B0 ;  /* 0x0000000000007941 */ /* 0x000fea0003800000 */
.L_x_1:
[----:B------:R-:W-:-:S03]  /*04a0*/  UMOV UR4, 0xffffffff ;  /* 0xffffffff00047882 */ /* 0x000fc60000000000 */
[----:B------:R-:W-:Y:S05]  /*04b0*/  BRA.DIV UR4, `(.L_x_4) ;  /* 0x0000000204847947 */ /* 0x000fea000b800000 */
[----:B------:R-:W-:Y:S06]  /*04c0*/  BAR.SYNC.DEFER_BLOCKING 0x0 ;  /* 0x0000000000007b1d */ /* 0x000fec0000010000 */
.L_x_8:
[----:B------:R-:W0:Y:S02]  /*04d0*/  S2R R2, SR_CTAID.X ;  /* 0x0000000000027919 */ /* 0x000e240000002500 */
[----:B0-----:R-:W-:-:S04]  /*04e0*/  ISETP.NE.AND P0, PT, R2, 0x1, PT ;  /* 0x000000010200780c */ /* 0x001fc80003f05270 */
[----:B------:R-:W-:-:S13]  /*04f0*/  ISETP.GT.U32.OR P0, PT, R10, 0x4, P0 ;  /* 0x000000040a00780c */ /* 0x000fda0000704470 */
[----:B------:R-:W-:Y:S05]  /*0500*/  @P0 EXIT ;  /* 0x000000000000094d */ /* 0x000fea0003800000 */
[----:B------:R-:W0:Y:S01]  /*0510*/  LDCU UR7, c[0x0][0x370] ;  /* 0x00006e00ff0777ac */ /* 0x000e220008000800 */
[----:B------:R-:W1:Y:S01]  /*0520*/  S2R R3, SR_CTAID.Y ;  /* 0x0000000000037919 */ /* 0x000e620000002600 */
[----:B------:R-:W-:Y:S01]  /*0530*/  IMAD.MOV.U32 R11, RZ, RZ, 0x1 ;  /* 0x00000001ff0b7424 */ /* 0x000fe200078e00ff */
[----:B------:R-:W1:Y:S01]  /*0540*/  LDCU UR4, c[0x0][0x374] ;  /* 0x00006e80ff0477ac */ /* 0x000e620008000800 */
[----:B------:R-:W1:Y:S01]  /*0550*/  S2R R4, SR_CTAID.Z ;  /* 0x0000000000047919 */ /* 0x000e620000002700 */
[----:B------:R-:W2:Y:S01]  /*0560*/  LDCU UR5, c[0x0][0x378] ;  /* 0x00006f00ff0577ac */ /* 0x000ea20008000800 */
[----:B------:R-:W3:Y:S01]  /*0570*/  LDCU UR8, c[0x0][0x360] ;  /* 0x00006c00ff0877ac */ /* 0x000ee20008000800 */
[----:B------:R-:W3:Y:S01]  /*0580*/  LDCU UR9, c[0x0][0x364] ;  /* 0x00006c80ff0977ac */ /* 0x000ee20008000800 */
[----:B------:R-:W4:Y:S01]  /*0590*/  LDC R2, c[0x0][0x368] ;  /* 0x0000da00ff027b82 */ /* 0x000f220000000800 */
[----:B---3--:R-:W-:Y:S02]  /*05a0*/  UIMAD UR6, UR8, UR9, URZ ;  /* 0x00000009080672a4 */ /* 0x008fe4000f8e02ff */
[----:B------:R-:W-:Y:S01]  /*05b0*/  IMAD R5, R0, UR9, R5 ;  /* 0x0000000900057c24 */ /* 0x000fe2000f8e0205 */
[----:B------:R-:W-:Y:S01]  /*05c0*/  MOV R0, 0x0 ;  /* 0x0000000000007802 */ /* 0x000fe20000000f00 */
[----:B-1----:R-:W-:Y:S01]  /*05d0*/  IMAD R3, R4, UR4, R3 ;  /* 0x0000000404037c24 */ /* 0x002fe2000f8e0203 */
[----:B--2---:R-:W-:Y:S01]  /*05e0*/  UIMAD UR4, UR4, UR5, URZ ;  /* 0x00000005040472a4 */ /* 0x004fe2000f8e02ff */
[----:B------:R-:W-:-:S02]  /*05f0*/  IMAD R8, R5, UR8, R10 ;  /* 0x0000000805087c24 */ /* 0x000fc4000f8e020a */
[----:B----4-:R-:W-:-:S04]  /*0600*/  IMAD R2, R2, UR6, RZ ;  /* 0x0000000602027c24 */ /* 0x010fc8000f8e02ff */
[----:B0-----:R-:W-:-:S04]  /*0610*/  IMAD R9, R2, UR7, RZ ;  /* 0x0000000702097c24 */ /* 0x001fc8000f8e02ff */
[----:B------:R-:W-:Y:S02]  /*0620*/  IMAD R3, R3, R9, R2 ;  /* 0x0000000903037224 */ /* 0x000fe400078e0202 */
[----:B------:R-:W-:Y:S01]  /*0630*/  IMAD R9, R9, UR4, RZ ;  /* 0x0000000409097c24 */ /* 0x000fe2000f8e02ff */
[----:B------:R-:W0:Y:S02]  /*0640*/  LDCU.64 UR4, c[0x4][0x8] ;  /* 0x01000100ff0477ac */ /* 0x000e240008000a00 */
[----:B------:R-:W-:Y:S02]  /*0650*/  IADD3 R8, PT, PT, R3, R8, RZ ;  /* 0x0000000803087210 */ /* 0x000fe40007ffe0ff */
[----:B------:R1:W2:Y:S03]  /*0660*/  LDC.64 R2, c[0x4][R0] ;  /* 0x0100000000027b82 */ /* 0x0002a60000000a00 */
[----:B------:R1:W-:Y:S01]  /*0670*/  STL.128 [R1], R8 ;  /* 0x0000000801007387 */ /* 0x0003e20000100c00 */
[----:B0-----:R-:W-:Y:S01]  /*0680*/  MOV R4, UR4 ;  /* 0x0000000400047c02 */ /* 0x001fe20008000f00 */
[----:B------:R-:W-:-:S07]  /*0690*/  IMAD.U32 R5, RZ, RZ, UR5 ;  /* 0x00000005ff057e24 */ /* 0x000fce000f8e00ff */
[----:B------:R-:W-:-:S07]  /*06a0*/  LEPC R20, `(.L_x_5) ;  /* 0x000000001014794e */ /* 0x000fce0000000000 */
[----:B-12---:R-:W-:Y:S05]  /*06b0*/  CALL.ABS.NOINC R2 ;  /* 0x0000000002007343 */ /* 0x006fea0003c00000 */
.L_x_5:
[----:B------:R-:W-:Y:S05]  /*06c0*/  EXIT ;  /* 0x000000000000794d */ /* 0x000fea0003800000 */
.L_x_4:
[----:B------:R-:W-:Y:S01]  /*06d0*/  HFMA2 R14, -RZ, RZ, 0, 0 ;  /* 0x00000000ff0e7431 */ /* 0x000fe200000001ff */
[----:B------:R-:W-:Y:S01]  /*06e0*/  BSSY B0, `(.L_x_6) ;  /* 0x0000009000007945 */ /* 0x000fe20003800000 */
[----:B------:R-:W-:Y:S01]  /*06f0*/  IMAD.MOV.U32 R13, RZ, RZ, 0x0 ;  /* 0x00000000ff0d7424 */ /* 0x000fe200078e00ff */
[----:B------:R-:W-:-:S07]  /*0700*/  MOV R15, 0xffffffff ;  /* 0xffffffff000f7802 */ /* 0x000fce0000000f00 */
[----:B------:R-:W-:Y:S05]  /*0710*/  WARPSYNC.COLLECTIVE.ALL `(.L_x_7) ;  /* 0x0000000000147948 */ /* 0x000fea0003c00000 */
[----:B------:R-:W-:-:S04]  /*0720*/  SHF.L.U32 R13, R13, 0x10, RZ ;  /* 0x000000100d0d7819 */ /* 0x000fc800000006ff */
[----:B------:R-:W-:-:S05]  /*0730*/  LOP3.LUT R13, R13, 0xf, R14, 0xf8, !PT ;  /* 0x0000000f0d0d7812 */ /* 0x000fca00078ef80e */
[----:B------:R0:W-:Y:S02]  /*0740*/  BAR.SYNC.DEFER_BLOCKING R13, R13 ;  /* 0x0000000d0000731d */ /* 0x0001e40000010000 */
[----:B0-----:R-:W-:-:S04]  /*0750*/  SHF.R.U32 R13, R13, 0x10, RZ ;  /* 0x000000100d0d7819 */ /* 0x001fc800000016ff */
[----:B------:R-:W-:Y:S05]  /*0760*/  ENDCOLLECTIVE ;  /* 0x000000000000791b */ /* 0x000fea0003800000 */
.L_x_7:
[----:B------:R-:W-:Y:S05]  /*0770*/  BSYNC B0 ;  /* 0x0000000000007941 */ /* 0x000fea0003800000 */
.L_x_6:
[----:B------:R-:W-:Y:S05]  /*0780*/  BRA `(.L_x_8) ;  /* 0xfffffffc00507947 */ /* 0x000fea000383ffff */
.L_x_9:
[----:B------:R-:W-:-:S00]  /*0790*/  BRA `(.L_x_9) ;  /* 0xfffffffc00fc7947 */ /* 0x000fc0000383ffff */
[----:B------:R-:W-:-:S00]  /*07a0*/  NOP ;  /* 0x0000000000007918 */ /* 0x000fc00000000000 */
        /* <DEDUP_REMOVED lines=13> */
.L_x_12:


//--------------------- .text._Z17test_thread_blockv --------------------------
	.section	.text._Z17test_thread_blockv,"ax",@progbits
	.align	128
        .global         _Z17test_thread_blockv
        .type           _Z17test_thread_blockv,@function
        .size           _Z17test_thread_blockv,(.L_x_13 - _Z17test_thread_blockv)
        .other          _Z17test_thread_blockv,@"STO_CUDA_ENTRY STV_DEFAULT"
_Z17test_thread_blockv:
.text._Z17test_thread_blockv:
[----:B------:R-:W0:Y:S01]  /*0000*/  LDC R1, c[0x0][0x37c] ;  /* 0x0000df00ff017b82 */ /* 0x000e220000000800 */
[----:B------:R-:W1:Y:S01]  /*0010*/  S2R R0, SR_CTAID.X ;  /* 0x0000000000007919 */ /* 0x000e620000002500 */
[----:B------:R-:W2:Y:S01]  /*0020*/  LDCU UR4, c[0x0][0x2f8] ;  /* 0x00005f00ff0477ac */ /* 0x000ea20008000800 */
[----:B0-----:R-:W-:Y:S01]  /*0030*/  VIADD R1, R1, 0xfffffff0 ;  /* 0xfffffff001017836 */ /* 0x001fe20000000000 */
[----:B------:R-:W0:Y:S01]  /*0040*/  S2R R10, SR_TID.X ;  /* 0x00000000000a7919 */ /* 0x000e220000002100 */
[----:B------:R-:W3:Y:S03]  /*0050*/  LDCU UR5, c[0x0][0x2fc] ;  /* 0x00005f80ff0577ac */ /* 0x000ee60008000800 */
[----:B------:R-:W-:Y:S01]  /*0060*/  BAR.SYNC.DEFER_BLOCKING 0x0 ;  /* 0x0000000000007b1d */ /* 0x000fe20000010000 */
[----:B--2---:R-:W-:-:S04]  /*0070*/  IADD3 R6, P1, PT, R1, UR4, RZ ;  /* 0x0000000401067c10 */ /* 0x004fc8000ff3e0ff */
[----:B---3--:R-:W-:Y:S02]  /*0080*/  IADD3.X R7, PT, PT, RZ, UR5, RZ, P1, !PT ;  /* 0x00000005ff077c10 */ /* 0x008fe40008ffe4ff */
[----:B-1----:R-:W-:-:S04]  /*0090*/  ISETP.NE.AND P0, PT, R0, 0x1, PT ;  /* 0x000000010000780c */ /* 0x002fc80003f05270 */
[----:B0-----:R-:W-:-:S13]  /*00a0*/  ISETP.GT.U32.OR P0, PT, R10, 0x4, P0 ;  /* 0x000000040a00780c */ /* 0x001fda0000704470 */
[----:B------:R-:W-:Y:S05]  /*00b0*/  @P0 EXIT ;  /* 0x000000000000094d */ /* 0x000fea0003800000 */
[----:B------:R-:W0:Y:S01]  /*00c0*/  S2R R3, SR_TID.Y ;  /* 0x0000000000037919 */ /* 0x000e220000002200 */
[----:B------:R-:W1:Y:S01]  /*00d0*/  LDCU UR5, c[0x0][0x360] ;  /* 0x00006c00ff0577ac */ /* 0x000e620008000800 */
[----:B------:R-:W-:Y:S01]  /*00e0*/  IMAD.MOV.U32 R11, RZ, RZ, 0x1 ;  /* 0x00000001ff0b7424 */ /* 0x000fe200078e00ff */
[----:B------:R-:W0:Y:S01]  /*00f0*/  S2R R0, SR_TID.Z ;  /* 0x0000000000007919 */ /* 0x000e220000002300 */
[----:B------:R-:W1:Y:S01]  /*0100*/  LDCU UR6, c[0x0][0x364] ;  /* 0x00006c80ff0677ac */ /* 0x000e620008000800 */
[----:B------:R-:W2:Y:S01]  /*0110*/  LDC R9, c[0x0][0x368] ;  /* 0x0000da00ff097b82 */ /* 0x000ea20000000800 */
[----:B-1----:R-:W-:-:S06]  /*0120*/  UIMAD UR4, UR5, UR6, URZ ;  /* 0x00000006050472a4 */ /* 0x002fcc000f8e02ff */
[----:B--2---:R-:W-:Y:S02]  /*0130*/  IMAD R9, R9, UR4, RZ ;  /* 0x0000000409097c24 */ /* 0x004fe4000f8e02ff */
[----:B0-----:R-:W-:Y:S01]  /*0140*/  IMAD R3, R0, UR6, R3 ;  /* 0x0000000600037c24 */ /* 0x001fe2000f8e0203 */
[----:B------:R-:W-:-:S03]  /*0150*/  MOV R0, 0x0 ;  /* 0x0000000000007802 */ /* 0x000fc60000000f00 */
[----:B------:R-:W-:Y:S01]  /*0160*/  IMAD R8, R3, UR5, R10 ;  /* 0x0000000503087c24 */ /* 0x000fe2000f8e020a */
[----:B------:R-:W0:Y:S01]  /*0170*/  LDCU.64 UR4, c[0x4][0x8] ;  /* 0x01000100ff0477ac */ /* 0x000e220008000a00 */
[----:B------:R1:W2:Y:S03]  /*0180*/  LDC.64 R2, c[0x4][R0] ;  /* 0x0100000000027b82 */ /* 0x0002a60000000a00 */
[----:B------:R1:W-:Y:S01]  /*0190*/  STL.128 [R1], R8 ;  /* 0x0000000801007387 */ /* 0x0003e20000100c00 */
[----:B0-----:R-:W-:Y:S01]  /*01a0*/  MOV R4, UR4 ;  /* 0x0000000400047c02 */ /* 0x001fe20008000f00 */
[----:B------:R-:W-:-:S07]  /*01b0*/  IMAD.U32 R5, RZ, RZ, UR5 ;  /* 0x00000005ff057e24 */ /* 0x000fce000f8e00ff */
[----:B------:R-:W-:-:S07]  /*01c0*/  LEPC R20, `(.L_x_10) ;  /* 0x000000001014794e */ /* 0x000fce0000000000 */
[----:B-12---:R-:W-:Y:S05]  /*01d0*/  CALL.ABS.NOINC R2 ;  /* 0x0000000002007343 */ /* 0x006fea0003c00000 */
.L_x_10:
[----:B------:R-:W-:Y:S05]  /*01e0*/  EXIT ;  /* 0x000000000000794d */ /* 0x000fea0003800000 */
.L_x_11:
        /* <DEDUP_REMOVED lines=9> */
.L_x_13:


//--------------------- .nv.global.init           --------------------------
	.section	.nv.global.init,"aw",@progbits
.nv.global.init:
	.type		$str,@object
	.size		$str,(.L_0 - $str)
$str:
        /*0000*/ 	.byte	0x52, 0x61, 0x6e, 0x6b, 0x20, 0x25, 0x64, 0x2c, 0x20, 0x53, 0x69, 0x7a, 0x65, 0x20, 0x25, 0x64
        /*0010*/ 	.byte	0x2c, 0x20, 0x54, 0x49, 0x44, 0x2e, 0x78, 0x20, 0x3d, 0x20, 0x25, 0x64, 0x2c, 0x20, 0x42, 0x49
        /*0020*/ 	.byte	0x44, 0x2e, 0x78, 0x20, 0x3d, 0x20, 0x25, 0x64, 0x0a, 0x00
.L_0:


//--------------------- .nv.shared.reserved.0     --------------------------
	.section	.nv.shared.reserved.0,"aw",@nobits
	.weak		__nv_reservedSMEM_offset_0_alias
	.size		__nv_reservedSMEM_offset_0_alias, 0, 64
	.other		__nv_reservedSMEM_offset_0_alias,@"STO_CUDA_RESERVED_SHARED STV_DEFAULT"
__nv_reservedSMEM_offset_0_alias:
	.zero		0
	.zero		64


//--------------------- .nv.constant0._Z9test_gridv --------------------------
	.section	.nv.constant0._Z9test_gridv,"a",@progbits
	.sectionflags	@""
	.align	4
.nv.constant0._Z9test_gridv:
	.zero		896


//--------------------- .nv.constant0._Z17test_thread_blockv --------------------------
	.section	.nv.constant0._Z17test_thread_blockv,"a",@progbits
	.sectionflags	@""
	.align	4
.nv.constant0._Z17test_thread_blockv:
	.zero		896


//--------------------- SYMBOLS --------------------------

	.type		.nv.reservedSmem.offset0,@object
	.size		.nv.reservedSmem.offset0,0x4
	.type		vprintf,@function
